	.headerflags	@"EF_CUDA_TEXMODE_UNIFIED EF_CUDA_64BIT_ADDRESS EF_CUDA_ACCELERATORS EF_CUDA_SM90 EF_CUDA_VIRTUAL_SM(EF_CUDA_SM90)"
	.elftype	@"ET_EXEC"


//--------------------- .nv.info                  --------------------------
	.section	.nv.info,"",@"SHT_CUDA_INFO"
	.align	4


	//----- nvinfo : EIATTR_REGCOUNT
	.align		4
        /*0000*/ 	.byte	0x04, 0x2f
        /*0002*/ 	.short	(.L_3 - .L_2)
	.align		4
.L_2:
        /*0004*/ 	.word	index@(triton_poi_fused__native_batch_norm_legit_no_training_cat_relu_11)
        /*0008*/ 	.word	0x00000020


	//----- nvinfo : EIATTR_MIN_STACK_SIZE
	.align		4
.L_3:
        /*000c*/ 	.byte	0x04, 0x12
        /*000e*/ 	.short	(.L_5 - .L_4)
	.align		4
.L_4:
        /*0010*/ 	.word	index@(triton_poi_fused__native_batch_norm_legit_no_training_cat_relu_11)
        /*0014*/ 	.word	0x00000000


	//----- nvinfo : EIATTR_FRAME_SIZE
	.align		4
.L_5:
        /*0018*/ 	.byte	0x04, 0x11
        /*001a*/ 	.short	(.L_7 - .L_6)
	.align		4
.L_6:
        /*001c*/ 	.word	index@(triton_poi_fused__native_batch_norm_legit_no_training_cat_relu_11)
        /*0020*/ 	.word	0x00000000


	//----- nvinfo : EIATTR_MIN_STACK_SIZE
	.align		4
.L_7:
        /*0024*/ 	.byte	0x04, 0x12
        /*0026*/ 	.short	(.L_9 - .L_8)
	.align		4
.L_8:
        /*0028*/ 	.word	index@(triton_poi_fused__native_batch_norm_legit_no_training_cat_relu_11)
        /*002c*/ 	.word	0x00000000
.L_9:


//--------------------- .nv.info.triton_poi_fused__native_batch_norm_legit_no_training_cat_relu_11 --------------------------
	.section	.nv.info.triton_poi_fused__native_batch_norm_legit_no_training_cat_relu_11,"",@"SHT_CUDA_INFO"
	.sectionflags	@""
	.align	4


	//----- nvinfo : EIATTR_CUDA_API_VERSION
	.align		4
        /*0000*/ 	.byte	0x04, 0x37
        /*0002*/ 	.short	(.L_11 - .L_10)
.L_10:
        /*0004*/ 	.word	0x0000007c


	//----- nvinfo : EIATTR_KPARAM_INFO
	.align		4
.L_11:
        /*0008*/ 	.byte	0x04, 0x17
        /*000a*/ 	.short	(.L_13 - .L_12)
.L_12:
        /*000c*/ 	.word	0x00000000
        /*0010*/ 	.short	0x0009
        /*0012*/ 	.short	0x0048
        /*0014*/ 	.byte	0x00, 0xf0, 0x11, 0x00


	//----- nvinfo : EIATTR_KPARAM_INFO
	.align		4
.L_13:
        /*0018*/ 	.byte	0x04, 0x17
        /*001a*/ 	.short	(.L_15 - .L_14)
.L_14:
        /*001c*/ 	.word	0x00000000
        /*0020*/ 	.short	0x0008
        /*0022*/ 	.short	0x0040
        /*0024*/ 	.byte	0x00, 0xf4, 0x21, 0x00


	//----- nvinfo : EIATTR_KPARAM_INFO
	.align		4
.L_15:
        /*0028*/ 	.byte	0x04, 0x17
        /*002a*/ 	.short	(.L_17 - .L_16)
.L_16:
        /*002c*/ 	.word	0x00000000
        /*0030*/ 	.short	0x0007
        /*0032*/ 	.short	0x0038
        /*0034*/ 	.byte	0x00, 0xf4, 0x21, 0x00


	//----- nvinfo : EIATTR_KPARAM_INFO
	.align		4
.L_17:
        /*0038*/ 	.byte	0x04, 0x17
        /*003a*/ 	.short	(.L_19 - .L_18)
.L_18:
        /*003c*/ 	.word	0x00000000
        /*0040*/ 	.short	0x0006
        /*0042*/ 	.short	0x0030
        /*0044*/ 	.byte	0x00, 0xf4, 0x21, 0x00


	//----- nvinfo : EIATTR_KPARAM_INFO
	.align		4
.L_19:
        /*0048*/ 	.byte	0x04, 0x17
        /*004a*/ 	.short	(.L_21 - .L_20)
.L_20:
        /*004c*/ 	.word	0x00000000
        /*0050*/ 	.short	0x0005
        /*0052*/ 	.short	0x0028
        /*0054*/ 	.byte	0x00, 0xf4, 0x21, 0x00


	//----- nvinfo : EIATTR_KPARAM_INFO
	.align		4
.L_21:
        /*0058*/ 	.byte	0x04, 0x17
        /*005a*/ 	.short	(.L_23 - .L_22)
.L_22:
        /*005c*/ 	.word	0x00000000
        /*0060*/ 	.short	0x0004
        /*0062*/ 	.short	0x0020
        /*0064*/ 	.byte	0x00, 0xf4, 0x21, 0x00


	//----- nvinfo : EIATTR_KPARAM_INFO
	.align		4
.L_23:
        /*0068*/ 	.byte	0x04, 0x17
        /*006a*/ 	.short	(.L_25 - .L_24)
.L_24:
        /*006c*/ 	.word	0x00000000
        /*0070*/ 	.short	0x0003
        /*0072*/ 	.short	0x0018
        /*0074*/ 	.byte	0x00, 0xf4, 0x21, 0x00


	//----- nvinfo : EIATTR_KPARAM_INFO
	.align		4
.L_25:
        /*0078*/ 	.byte	0x04, 0x17
        /*007a*/ 	.short	(.L_27 - .L_26)
.L_26:
        /*007c*/ 	.word	0x00000000
        /*0080*/ 	.short	0x0002
        /*0082*/ 	.short	0x0010
        /*0084*/ 	.byte	0x00, 0xf4, 0x21, 0x00


	//----- nvinfo : EIATTR_KPARAM_INFO
	.align		4
.L_27:
        /*0088*/ 	.byte	0x04, 0x17
        /*008a*/ 	.short	(.L_29 - .L_28)
.L_28:
        /*008c*/ 	.word	0x00000000
        /*0090*/ 	.short	0x0001
        /*0092*/ 	.short	0x0008
        /*0094*/ 	.byte	0x00, 0xf4, 0x21, 0x00


	//----- nvinfo : EIATTR_KPARAM_INFO
	.align		4
.L_29:
        /*0098*/ 	.byte	0x04, 0x17
        /*009a*/ 	.short	(.L_31 - .L_30)
.L_30:
        /*009c*/ 	.word	0x00000000
        /*00a0*/ 	.short	0x0000
        /*00a2*/ 	.short	0x0000
        /*00a4*/ 	.byte	0x00, 0xf4, 0x21, 0x00


	//----- nvinfo : EIATTR_SPARSE_MMA_MASK
	.align		4
.L_31:
        /*00a8*/ 	.byte	0x03, 0x50
        /*00aa*/ 	.short	0x0000


	//----- nvinfo : EIATTR_MAXREG_COUNT
	.align		4
        /*00ac*/ 	.byte	0x03, 0x1b
        /*00ae*/ 	.short	0x00ff


	//----- nvinfo : EIATTR_EXIT_INSTR_OFFSETS
	.align		4
        /*00b0*/ 	.byte	0x04, 0x1c
        /*00b2*/ 	.short	(.L_33 - .L_32)


	//   ....[0]....
.L_32:
        /*00b4*/ 	.word	0x000007c0


	//----- nvinfo : EIATTR_REQNTID
	.align		4
.L_33:
        /*00b8*/ 	.byte	0x04, 0x10
        /*00ba*/ 	.short	(.L_35 - .L_34)
.L_34:
        /*00bc*/ 	.word	0x00000100
        /*00c0*/ 	.word	0x00000001
        /*00c4*/ 	.word	0x00000001


	//----- nvinfo : EIATTR_CBANK_PARAM_SIZE
	.align		4
.L_35:
        /*00c8*/ 	.byte	0x03, 0x19
        /*00ca*/ 	.short	0x004c


	//----- nvinfo : EIATTR_PARAM_CBANK
	.align		4
        /*00cc*/ 	.byte	0x04, 0x0a
        /*00ce*/ 	.short	(.L_37 - .L_36)
	.align		4
.L_36:
        /*00d0*/ 	.word	index@(.nv.constant0.triton_poi_fused__native_batch_norm_legit_no_training_cat_relu_11)
        /*00d4*/ 	.short	0x0210
        /*00d6*/ 	.short	0x004c


	//----- nvinfo : EIATTR_SW_WAR
	.align		4
.L_37:
        /*00d8*/ 	.byte	0x04, 0x36
        /*00da*/ 	.short	(.L_39 - .L_38)
.L_38:
        /*00dc*/ 	.word	0x00000008
.L_39:


//--------------------- .nv.callgraph             --------------------------
	.section	.nv.callgraph,"",@"SHT_CUDA_CALLGRAPH"
	.align	4
	.sectionentsize	8
	.align		4
        /*0000*/ 	.word	0x00000000
	.align		4
        /*0004*/ 	.word	0xffffffff
	.align		4
        /*0008*/ 	.word	0x00000000
	.align		4
        /*000c*/ 	.word	0xfffffffe
	.align		4
        /*0010*/ 	.word	0x00000000
	.align		4
        /*0014*/ 	.word	0xfffffffd
	.align		4
        /*0018*/ 	.word	0x00000000
	.align		4
        /*001c*/ 	.word	0xfffffffc


//--------------------- .nv.constant4             --------------------------
	.section	.nv.constant4,"a",@progbits
	.align	8
	.align		8
.nv.constant4:
        /*0000*/ 	.dword	_$_str
	.align		8
        /*0008*/ 	.dword	_$_str_$_2


//--------------------- .text.triton_poi_fused__native_batch_norm_legit_no_training_cat_relu_11 --------------------------
	.section	.text.triton_poi_fused__native_batch_norm_legit_no_training_cat_relu_11,"ax",@progbits
	.align	128
        .global         triton_poi_fused__native_batch_norm_legit_no_training_cat_relu_11
        .type           triton_poi_fused__native_batch_norm_legit_no_training_cat_relu_11,@function
        .size           triton_poi_fused__native_batch_norm_legit_no_training_cat_relu_11,(.L_x_1 - triton_poi_fused__native_batch_norm_legit_no_training_cat_relu_11)
        .other          triton_poi_fused__native_batch_norm_legit_no_training_cat_relu_11,@"STO_CUDA_ENTRY STV_DEFAULT"
triton_poi_fused__native_batch_norm_legit_no_training_cat_relu_11:
.text.triton_poi_fused__native_batch_norm_legit_no_training_cat_relu_11:
[----:B------:R-:W-:Y:S01]  /*0000*/  LDC R1, c[0x0][0x28] ;  /* 0x00000a00ff017b82 */ /* 0x000fe20000000800 */
[----:B------:R-:W1:Y:S07]  /*0010*/  S2R R0, SR_TID.X ;  /* 0x0000000000007919 */ /* 0x000e6e0000002100 */
[----:B------:R-:W2:Y:S01]  /*0020*/  LDC.64 R6, c[0x0][0x210] ;  /* 0x00008400ff067b82 */ /* 0x000ea20000000a00 */
[----:B------:R-:W-:Y:S01]  /*0030*/  ULDC.64 UR4, c[0x0][0x208] ;  /* 0x0000820000047ab9 */ /* 0x000fe20000000a00 */
[----:B------:R-:W-:Y:S01]  /*0040*/  ULDC.64 UR6, c[0x0][0x218] ;  /* 0x0000860000067ab9 */ /* 0x000fe20000000a00 */
[----:B------:R-:W3:Y:S05]  /*0050*/  S2R R3, SR_CTAID.X ;  /* 0x0000000000037919 */ /* 0x000eea0000002500 */
[----:B------:R-:W4:Y:S08]  /*0060*/  LDC.64 R20, c[0x0][0x220] ;  /* 0x00008800ff147b82 */ /* 0x000f300000000a00 */
[----:B------:R-:W5:Y:S08]  /*0070*/  LDC.64 R22, c[0x0][0x228] ;  /* 0x00008a00ff167b82 */ /* 0x000f700000000a00 */
[----:B------:R-:W2:Y:S01]  /*0080*/  LDC.64 R16, c[0x0][0x238] ;  /* 0x00008e00ff107b82 */ /* 0x000ea20000000a00 */
[----:B-1----:R-:W-:-:S05]  /*0090*/  IMAD.SHL.U32 R0, R0, 0x2, RZ ;  /* 0x0000000200007824 */ /* 0x002fca00078e00ff */
[----:B------:R-:W-:-:S05]  /*00a0*/  LOP3.LUT R0, R0, 0x1fe, RZ, 0xc0, !PT ;  /* 0x000001fe00007812 */ /* 0x000fca00078ec0ff */
[----:B---3--:R-:W-:-:S05]  /*00b0*/  IMAD R18, R3, 0x200, R0 ;  /* 0x0000020003127824 */ /* 0x008fca00078e0200 */
[----:B------:R-:W-:-:S04]  /*00c0*/  SHF.R.S32.HI R3, RZ, 0x1f, R18 ;  /* 0x0000001fff037819 */ /* 0x000fc80000011412 */
[----:B------:R-:W-:Y:S02]  /*00d0*/  LEA.HI R0, R3, R18, RZ, 0x6 ;  /* 0x0000001203007211 */ /* 0x000fe400078f30ff */
[----:B------:R-:W1:Y:S02]  /*00e0*/  LDC.64 R2, c[0x0][0x230] ;  /* 0x00008c00ff027b82 */ /* 0x000e640000000a00 */
[----:B------:R-:W-:Y:S02]  /*00f0*/  SHF.R.S32.HI R19, RZ, 0x6, R0 ;  /* 0x00000006ff137819 */ /* 0x000fe40000011400 */
[----:B------:R-:W-:-:S03]  /*0100*/  LOP3.LUT R9, R0, 0xffffffc0, RZ, 0xc0, !PT ;  /* 0xffffffc000097812 */ /* 0x000fc600078ec0ff */
[----:B------:R-:W-:-:S04]  /*0110*/  IMAD.HI R4, R19, 0x66666667, RZ ;  /* 0x6666666713047827 */ /* 0x000fc800078e02ff */
[----:B------:R-:W-:Y:S01]  /*0120*/  IMAD.IADD R9, R18, 0x1, -R9 ;  /* 0x0000000112097824 */ /* 0x000fe200078e0a09 */
[----:B------:R-:W-:-:S04]  /*0130*/  SHF.R.U32.HI R5, RZ, 0x1f, R4 ;  /* 0x0000001fff057819 */ /* 0x000fc80000011604 */
[----:B------:R-:W-:Y:S01]  /*0140*/  LEA.HI.SX32 R4, R4, R5, 0x18 ;  /* 0x0000000504047211 */ /* 0x000fe200078fc2ff */
[----:B------:R-:W-:-:S04]  /*0150*/  IMAD.HI R5, R18, 0x66666667, RZ ;  /* 0x6666666712057827 */ /* 0x000fc800078e02ff */
[----:B------:R-:W-:Y:S01]  /*0160*/  IMAD R19, R4, -0x280, R19 ;  /* 0xfffffd8004137824 */ /* 0x000fe200078e0213 */
[----:B------:R-:W-:-:S03]  /*0170*/  SHF.R.U32.HI R4, RZ, 0x1f, R5 ;  /* 0x0000001fff047819 */ /* 0x000fc60000011605 */
[----:B-1----:R-:W-:Y:S01]  /*0180*/  IMAD.WIDE R2, R19, 0x4, R2 ;  /* 0x0000000413027825 */ /* 0x002fe200078e0202 */
[----:B------:R-:W-:Y:S02]  /*0190*/  LEA.HI.SX32 R11, R5, R4, 0x12 ;  /* 0x00000004050b7211 */ /* 0x000fe400078f92ff */
[C---:B------:R-:W-:Y:S01]  /*01a0*/  LOP3.LUT R8, R19.reuse, 0xffffffc0, RZ, 0xc0, !PT ;  /* 0xffffffc013087812 */ /* 0x040fe200078ec0ff */
[----:B------:R-:W-:Y:S01]  /*01b0*/  IMAD.SHL.U32 R10, R19, 0x40, RZ ;  /* 0x00000040130a7824 */ /* 0x000fe200078e00ff */
[----:B------:R-:W1:Y:S01]  /*01c0*/  LDC.64 R4, c[0x0][0x218] ;  /* 0x00008600ff047b82 */ /* 0x000e620000000a00 */
[C---:B------:R-:W-:Y:S01]  /*01d0*/  IMAD R0, R11.reuse, -0xa000, R18 ;  /* 0xffff60000b007824 */ /* 0x040fe200078e0212 */
[----:B------:R-:W-:Y:S01]  /*01e0*/  ISETP.NE.AND P4, PT, R8, 0x200, PT ;  /* 0x000002000800780c */ /* 0x000fe20003f85270 */
[C---:B------:R-:W-:Y:S02]  /*01f0*/  IMAD R8, R11.reuse, 0x8800, RZ ;  /* 0x000088000b087824 */ /* 0x040fe400078e02ff */
[----:B------:R-:W-:-:S02]  /*0200*/  IMAD R28, R11, 0x9000, R0 ;  /* 0x000090000b1c7824 */ /* 0x000fc400078e0200 */
[----:B------:R3:W5:Y:S01]  /*0210*/  LDG.E.EL R0, desc[UR4][R2.64] ;  /* 0x0000000402007981 */ /* 0x000762000c2e1900 */
[--C-:B------:R-:W-:Y:S02]  /*0220*/  IADD3 R24, P1, P2, R10, R8, R9.reuse ;  /* 0x000000080a187210 */ /* 0x100fe40007a3e009 */
[----:B------:R-:W-:Y:S02]  /*0230*/  SHF.R.S32.HI R13, RZ, 0x1f, R8 ;  /* 0x0000001fff0d7819 */ /* 0x000fe40000011408 */
[----:B------:R-:W-:Y:S02]  /*0240*/  SHF.R.S32.HI R9, RZ, 0x1f, R9 ;  /* 0x0000001fff097819 */ /* 0x000fe40000011409 */
[----:B------:R-:W-:Y:S02]  /*0250*/  SHF.R.S32.HI R10, RZ, 0x1f, R10 ;  /* 0x0000001fff0a7819 */ /* 0x000fe4000001140a */
[----:B------:R-:W-:Y:S01]  /*0260*/  LOP3.LUT R8, R19, 0xffffffe0, RZ, 0xc0, !PT ;  /* 0xffffffe013087812 */ /* 0x000fe200078ec0ff */
[----:B---3--:R-:W3:Y:S01]  /*0270*/  LDC.64 R2, c[0x0][0x240] ;  /* 0x00009000ff027b82 */ /* 0x008ee20000000a00 */
[----:B------:R-:W-:Y:S01]  /*0280*/  IADD3.X R15, R10, R13, R9, P1, P2 ;  /* 0x0000000d0a0f7210 */ /* 0x000fe20000fe4409 */
[----:B------:R-:W-:Y:S01]  /*0290*/  IMAD R13, R11, -0x800, R28 ;  /* 0xfffff8000b0d7824 */ /* 0x000fe200078e021c */
[----:B------:R-:W-:Y:S01]  /*02a0*/  CS2R R10, SRZ ;  /* 0x00000000000a7805 */ /* 0x000fe2000001ff00 */
[----:B--2---:R-:W-:Y:S01]  /*02b0*/  IMAD.WIDE R28, R28, 0x4, R6 ;  /* 0x000000041c1c7825 */ /* 0x004fe200078e0206 */
[----:B------:R-:W-:-:S02]  /*02c0*/  SHF.L.U64.HI R6, R24, 0x2, R15 ;  /* 0x0000000218067819 */ /* 0x000fc4000001020f */
[----:B------:R-:W-:Y:S02]  /*02d0*/  ISETP.GE.AND P1, PT, R19, 0x200, PT ;  /* 0x000002001300780c */ /* 0x000fe40003f26270 */
[----:B------:R-:W2:Y:S01]  /*02e0*/  @!P4 LDG.E.64 R10, desc[UR4][R28.64] ;  /* 0x000000041c0ac981 */ /* 0x000ea2000c1e1b00 */
[----:B------:R-:W-:Y:S01]  /*02f0*/  IMAD.SHL.U32 R24, R24, 0x4, RZ ;  /* 0x0000000418187824 */ /* 0x000fe200078e00ff */
[----:B------:R-:W-:Y:S02]  /*0300*/  ISETP.NE.AND P0, PT, R8, 0x240, PT ;  /* 0x000002400800780c */ /* 0x000fe40003f05270 */
[----:B------:R-:W-:Y:S02]  /*0310*/  CS2R R8, SRZ ;  /* 0x0000000000087805 */ /* 0x000fe4000001ff00 */
[----:B------:R-:W-:Y:S02]  /*0320*/  CS2R R14, SRZ ;  /* 0x00000000000e7805 */ /* 0x000fe4000001ff00 */
[----:B------:R-:W-:Y:S01]  /*0330*/  IADD3 R26, P2, R24, UR6, RZ ;  /* 0x00000006181a7c10 */ /* 0x000fe2000ff5e0ff */
[----:B-1----:R-:W-:-:S03]  /*0340*/  IMAD.WIDE R4, R13, 0x4, R4 ;  /* 0x000000040d047825 */ /* 0x002fc600078e0204 */
[----:B------:R-:W-:Y:S01]  /*0350*/  IADD3.X R27, R6, UR7, RZ, P2, !PT ;  /* 0x00000007061b7c10 */ /* 0x000fe200097fe4ff */
[----:B----4-:R-:W-:Y:S01]  /*0360*/  IMAD.WIDE R20, R13, 0x4, R20 ;  /* 0x000000040d147825 */ /* 0x010fe200078e0214 */
[----:B------:R-:W-:Y:S01]  /*0370*/  CS2R R12, SRZ ;  /* 0x00000000000c7805 */ /* 0x000fe2000001ff00 */
[----:B------:R-:W-:Y:S01]  /*0380*/  ULDC.64 UR6, c[0x0][0x220] ;  /* 0x0000880000067ab9 */ /* 0x000fe20000000a00 */
[----:B------:R-:W-:Y:S01]  /*0390*/  ISETP.GT.AND P2, PT, R19, 0x25f, PT ;  /* 0x0000025f1300780c */ /* 0x000fe20003f44270 */
[----:B------:R1:W4:Y:S01]  /*03a0*/  @!P1 LDG.E.64 R8, desc[UR4][R4.64] ;  /* 0x0000000404089981 */ /* 0x000322000c1e1b00 */
[----:B------:R-:W-:-:S03]  /*03b0*/  IADD3 R24, P3, R24, UR6, RZ ;  /* 0x0000000618187c10 */ /* 0x000fc6000ff7e0ff */
[----:B------:R-:W4:Y:S01]  /*03c0*/  @!P1 LDG.E.64 R14, desc[UR4][R28.64] ;  /* 0x000000041c0e9981 */ /* 0x000f22000c1e1b00 */
[----:B------:R-:W-:Y:S02]  /*03d0*/  IADD3.X R25, R6, UR7, RZ, P3, !PT ;  /* 0x0000000706197c10 */ /* 0x000fe40009ffe4ff */
[----:B------:R-:W-:Y:S01]  /*03e0*/  CS2R R6, SRZ ;  /* 0x0000000000067805 */ /* 0x000fe2000001ff00 */
[----:B------:R3:W4:Y:S01]  /*03f0*/  @!P0 LDG.E.64 R12, desc[UR4][R26.64+-0x4000] ;  /* 0xffc000041a0c8981 */ /* 0x000722000c1e1b00 */
[----:B-1----:R-:W-:-:S04]  /*0400*/  CS2R R4, SRZ ;  /* 0x0000000000047805 */ /* 0x002fc8000001ff00 */
[----:B------:R1:W4:Y:S01]  /*0410*/  @!P1 LDG.E.64 R6, desc[UR4][R20.64] ;  /* 0x0000000414069981 */ /* 0x000322000c1e1b00 */
[----:B-----5:R-:W-:-:S03]  /*0420*/  IMAD.WIDE R22, R19, 0x4, R22 ;  /* 0x0000000413167825 */ /* 0x020fc600078e0216 */
[----:B------:R-:W5:Y:S04]  /*0430*/  @P2 LDG.E.64 R4, desc[UR4][R24.64+-0x6000] ;  /* 0xffa0000418042981 */ /* 0x000f68000c1e1b00 */
[----:B------:R-:W5:Y:S01]  /*0440*/  LDG.E.EL R22, desc[UR4][R22.64] ;  /* 0x0000000416167981 */ /* 0x000f62000c2e1900 */
[----:B0--3--:R-:W-:-:S04]  /*0450*/  IMAD.WIDE R26, R19, 0x4, R16 ;  /* 0x00000004131a7825 */ /* 0x009fc800078e0210 */
[C---:B------:R-:W-:Y:S02]  /*0460*/  IMAD.WIDE R28, R19.reuse, 0x4, R2 ;  /* 0x00000004131c7825 */ /* 0x040fe400078e0202 */
[----:B------:R-:W3:Y:S04]  /*0470*/  LDG.E.EL R2, desc[UR4][R26.64] ;  /* 0x000000041a027981 */ /* 0x000ee8000c2e1900 */
[----:B------:R-:W3:Y:S01]  /*0480*/  LDG.E.EL R3, desc[UR4][R28.64] ;  /* 0x000000041c037981 */ /* 0x000ee2000c2e1900 */
[C---:B------:R-:W-:Y:S02]  /*0490*/  ISETP.GE.AND P5, PT, R19.reuse, 0x260, PT ;  /* 0x000002601300780c */ /* 0x040fe40003fa6270 */
[C---:B------:R-:W-:Y:S01]  /*04a0*/  ISETP.GE.AND P6, PT, R19.reuse, 0x240, PT ;  /* 0x000002401300780c */ /* 0x040fe20003fc6270 */
[----:B------:R-:W-:-:S02]  /*04b0*/  VIADD R19, R19, 0xfffffe00 ;  /* 0xfffffe0013137836 */ /* 0x000fc40000000000 */
[----:B------:R-:W-:-:S04]  /*04c0*/  FADD R0, R0, 0.0010000000474974513054 ;  /* 0x3a83126f00007421 */ /* 0x000fc80000000000 */
[----:B------:R-:W0:Y:S02]  /*04d0*/  MUFU.SQRT R16, R0 ;  /* 0x0000000000107308 */ /* 0x000e240000002000 */
[----:B0-----:R-:W-:Y:S02]  /*04e0*/  FSETP.GT.AND P3, PT, R16, 8.50705917302346158658e+37, PT ;  /* 0x7e8000001000780b */ /* 0x001fe40003f64000 */
[----:B--2---:R-:W-:Y:S02]  /*04f0*/  SEL R10, R10, RZ, !P4 ;  /* 0x000000ff0a0a7207 */ /* 0x004fe40006000000 */
[----:B------:R-:W-:Y:S02]  /*0500*/  SEL R17, R11, RZ, !P4 ;  /* 0x000000ff0b117207 */ /* 0x000fe40006000000 */
[----:B------:R-:W-:-:S07]  /*0510*/  FSETP.GEU.AND P4, PT, R16, 1.175494350822287508e-38, PT ;  /* 0x008000001000780b */ /* 0x000fce0003f8e000 */
[----:B------:R-:W-:Y:S01]  /*0520*/  @P3 FMUL R16, R16, 0.25 ;  /* 0x3e80000010103820 */ /* 0x000fe20000400000 */
[----:B----4-:R-:W-:-:S05]  /*0530*/  SEL R11, R8, RZ, !P1 ;  /* 0x000000ff080b7207 */ /* 0x010fca0004800000 */
[----:B------:R-:W-:Y:S01]  /*0540*/  @!P4 FMUL R16, R16, 16777216 ;  /* 0x4b8000001010c820 */ /* 0x000fe20000400000 */
[----:B------:R-:W-:Y:S02]  /*0550*/  SEL R14, R14, RZ, !P1 ;  /* 0x000000ff0e0e7207 */ /* 0x000fe40004800000 */
[----:B------:R-:W-:Y:S02]  /*0560*/  SEL R8, R13, RZ, !P0 ;  /* 0x000000ff0d087207 */ /* 0x000fe40004000000 */
[----:B-1----:R-:W-:Y:S01]  /*0570*/  SEL R21, R12, RZ, !P0 ;  /* 0x000000ff0c157207 */ /* 0x002fe20004000000 */
[----:B------:R-:W-:Y:S01]  /*0580*/  FADD R0, R14, R11 ;  /* 0x0000000b0e007221 */ /* 0x000fe20000000000 */
[----:B------:R-:W0:Y:S01]  /*0590*/  MUFU.RCP R16, R16 ;  /* 0x0000001000107308 */ /* 0x000e220000001000 */
[----:B------:R-:W-:Y:S01]  /*05a0*/  SEL R8, R17, R8, !P6 ;  /* 0x0000000811087207 */ /* 0x000fe20007000000 */
[----:B------:R-:W-:Y:S01]  /*05b0*/  IMAD.MOV.U32 R11, RZ, RZ, 0x3e800000 ;  /* 0x3e800000ff0b7424 */ /* 0x000fe200078e00ff */
[----:B------:R-:W-:-:S02]  /*05c0*/  ISETP.GE.U32.AND P0, PT, R19, 0x60, PT ;  /* 0x000000601300780c */ /* 0x000fc40003f06070 */
[----:B------:R-:W-:Y:S02]  /*05d0*/  SEL R10, R10, R21, !P6 ;  /* 0x000000150a0a7207 */ /* 0x000fe40007000000 */
[----:B------:R-:W-:Y:S02]  /*05e0*/  SEL R12, R9, RZ, !P1 ;  /* 0x000000ff090c7207 */ /* 0x000fe40004800000 */
[----:B------:R-:W-:Y:S02]  /*05f0*/  SEL R15, R15, RZ, !P1 ;  /* 0x000000ff0f0f7207 */ /* 0x000fe40004800000 */
[----:B------:R-:W-:Y:S02]  /*0600*/  SEL R13, R6, RZ, !P1 ;  /* 0x000000ff060d7207 */ /* 0x000fe40004800000 */
[----:B-----5:R-:W-:Y:S02]  /*0610*/  SEL R5, R5, RZ, P2 ;  /* 0x000000ff05057207 */ /* 0x020fe40001000000 */
[----:B------:R-:W-:-:S02]  /*0620*/  SEL R4, R4, RZ, P2 ;  /* 0x000000ff04047207 */ /* 0x000fc40001000000 */
[----:B------:R-:W-:Y:S02]  /*0630*/  SEL R17, R7, RZ, !P1 ;  /* 0x000000ff07117207 */ /* 0x000fe40004800000 */
[----:B------:R-:W-:Y:S01]  /*0640*/  @!P5 FSEL R5, R8, RZ, !P0 ;  /* 0x000000ff0805d208 */ /* 0x000fe20004000000 */
[----:B------:R-:W1:Y:S01]  /*0650*/  LDC.64 R6, c[0x0][0x250] ;  /* 0x00009400ff067b82 */ /* 0x000e620000000a00 */
[----:B------:R-:W-:Y:S01]  /*0660*/  @!P5 FSEL R4, R10, RZ, !P0 ;  /* 0x000000ff0a04d208 */ /* 0x000fe20004000000 */
[----:B------:R-:W-:Y:S01]  /*0670*/  FADD R10, R15, R12 ;  /* 0x0000000c0f0a7221 */ /* 0x000fe20000000000 */
[----:B------:R-:W-:Y:S01]  /*0680*/  FSEL R11, R11, 1, P3 ;  /* 0x3f8000000b0b7808 */ /* 0x000fe20001800000 */
[----:B------:R-:W-:-:S04]  /*0690*/  @!P1 FADD R4, R13, R0 ;  /* 0x000000000d049221 */ /* 0x000fc80000000000 */
[----:B------:R-:W2:Y:S01]  /*06a0*/  LDC.64 R8, c[0x0][0x248] ;  /* 0x00009200ff087b82 */ /* 0x000ea20000000a00 */
[----:B------:R-:W-:Y:S01]  /*06b0*/  @!P4 FMUL R11, R11, 16777216 ;  /* 0x4b8000000b0bc820 */ /* 0x000fe20000400000 */
[----:B------:R-:W-:Y:S01]  /*06c0*/  @!P1 FADD R5, R17, R10 ;  /* 0x0000000a11059221 */ /* 0x000fe20000000000 */
[----:B------:R-:W-:Y:S02]  /*06d0*/  FADD R0, -R22, R4 ;  /* 0x0000000416007221 */ /* 0x000fe40000000100 */
[----:B0-----:R-:W-:Y:S01]  /*06e0*/  FMUL R11, R16, R11 ;  /* 0x0000000b100b7220 */ /* 0x001fe20000400000 */
[----:B------:R-:W-:-:S03]  /*06f0*/  FADD R22, -R22, R5 ;  /* 0x0000000516167221 */ /* 0x000fc60000000100 */
[-C--:B------:R-:W-:Y:S01]  /*0700*/  FMUL R0, R0, R11.reuse ;  /* 0x0000000b00007220 */ /* 0x080fe20000400000 */
[----:B------:R-:W-:-:S03]  /*0710*/  FMUL R22, R22, R11 ;  /* 0x0000000b16167220 */ /* 0x000fc60000400000 */
[C-C-:B---3--:R-:W-:Y:S01]  /*0720*/  FFMA R0, R2.reuse, R0, R3.reuse ;  /* 0x0000000002007223 */ /* 0x148fe20000000003 */
[----:B------:R-:W-:-:S04]  /*0730*/  FFMA R22, R2, R22, R3 ;  /* 0x0000001602167223 */ /* 0x000fc80000000003 */
[----:B------:R-:W-:Y:S02]  /*0740*/  FSETP.GEU.AND P0, PT, R0, RZ, PT ;  /* 0x000000ff0000720b */ /* 0x000fe40003f0e000 */
[----:B------:R-:W-:Y:S01]  /*0750*/  FSETP.GEU.AND P1, PT, R22, RZ, PT ;  /* 0x000000ff1600720b */ /* 0x000fe20003f2e000 */
[----:B-1----:R-:W-:Y:S01]  /*0760*/  IMAD.WIDE R6, R18, 0x4, R6 ;  /* 0x0000000412067825 */ /* 0x002fe200078e0206 */
[----:B------:R-:W-:Y:S02]  /*0770*/  FSEL R2, R0, RZ, P0 ;  /* 0x000000ff00027208 */ /* 0x000fe40000000000 */
[----:B------:R-:W-:Y:S01]  /*0780*/  FSEL R3, R22, RZ, P1 ;  /* 0x000000ff16037208 */ /* 0x000fe20000800000 */
[----:B--2---:R-:W-:-:S05]  /*0790*/  IMAD.WIDE R8, R18, 0x4, R8 ;  /* 0x0000000412087825 */ /* 0x004fca00078e0208 */
[----:B------:R-:W-:Y:S04]  /*07a0*/  STG.E.64 desc[UR4][R8.64], R4 ;  /* 0x0000000408007986 */ /* 0x000fe8000c101b04 */
[----:B------:R-:W-:Y:S01]  /*07b0*/  STG.E.64 desc[UR4][R6.64], R2 ;  /* 0x0000000206007986 */ /* 0x000fe2000c101b04 */
[----:B------:R-:W-:Y:S05]  /*07c0*/  EXIT ;  /* 0x000000000000794d */ /* 0x000fea0003800000 */
.L_x_0:
[----:B------:R-:W-:-:S00]  /*07d0*/  BRA `(.L_x_0) ;  /* 0xfffffffc00fc7947 */ /* 0x000fc0000383ffff */
[----:B------:R-:W-:-:S00]  /*07e0*/  NOP ;  /* 0x0000000000007918 */ /* 0x000fc00000000000 */
        /* <DEDUP_REMOVED lines=9> */
.L_x_1:


//--------------------- .nv.global.init           --------------------------
	.section	.nv.global.init,"aw",@progbits
.nv.global.init:
	.type		_$_str,@object
	.size		_$_str,(_$_str_$_2 - _$_str)
_$_str:
        /*0000*/ 	.byte	0x5f, 0x5f, 0x43, 0x55, 0x44, 0x41, 0x5f, 0x46, 0x54, 0x5a, 0x00
	.type		_$_str_$_2,@object
	.size		_$_str_$_2,(.L_1 - _$_str_$_2)
_$_str_$_2:
        /*000b*/ 	.byte	0x5f, 0x5f, 0x43, 0x55, 0x44, 0x41, 0x5f, 0x50, 0x52, 0x45, 0x43, 0x5f, 0x53, 0x51, 0x52, 0x54
        /*001b*/ 	.byte	0x00
.L_1:


//--------------------- .nv.constant0.triton_poi_fused__native_batch_norm_legit_no_training_cat_relu_11 --------------------------
	.section	.nv.constant0.triton_poi_fused__native_batch_norm_legit_no_training_cat_relu_11,"a",@progbits
	.sectionflags	@""
	.align	4
.nv.constant0.triton_poi_fused__native_batch_norm_legit_no_training_cat_relu_11:
	.zero		604
